	.version 2.1
	.target sm_20
	// compiled with /usr/local/cuda3.1/cuda/open64/lib//be
	// nvopencc 3.1 built on 2010-06-07

	.visible .func (.param .f32 __cudaretf__Z14convolutionRowILin1EEfff) _Z14convolutionRowILin1EEfff (.param .f32 __cudaparmf1__Z14convolutionRowILin1EEfff, .param .f32 __cudaparmf2__Z14convolutionRowILin1EEfff)

	.visible .func (.param .f32 __cudaretf__Z17convolutionColumnILin1EEfff) _Z17convolutionColumnILin1EEfff (.param .f32 __cudaparmf1__Z17convolutionColumnILin1EEfff, .param .f32 __cudaparmf2__Z17convolutionColumnILin1EEfff)

	//-----------------------------------------------------------
	// Compiling /tmp/tmpxft_000019cb_00000000-7_convolutionTexture_kernel.cpp3.i (/tmp/ccBI#.uRyOKr)
	//-----------------------------------------------------------

	//-----------------------------------------------------------
	// Options:
	//-----------------------------------------------------------
	//  Target:ptx, ISA:sm_20, Endian:little, Pointer Size:64
	//  -O3	(Optimization level)
	//  -g0	(Debug level)
	//  -m2	(Report advisories)
	//-----------------------------------------------------------

	.file	1	"<command-line>"
	.file	2	"/tmp/tmpxft_000019cb_00000000-6_convolutionTexture_kernel.cudafe2.gpu"
	.file	3	"/usr/lib/gcc/x86_64-linux-gnu/4.4.3/include/stddef.h"
	.file	4	"/usr/local/cuda3.1/cuda/bin/../include/crt/device_runtime.h"
	.file	5	"/usr/local/cuda3.1/cuda/bin/../include/host_defines.h"
	.file	6	"/usr/local/cuda3.1/cuda/bin/../include/builtin_types.h"
	.file	7	"/usr/local/cuda3.1/cuda/bin/../include/device_types.h"
	.file	8	"/usr/local/cuda3.1/cuda/bin/../include/driver_types.h"
	.file	9	"/usr/local/cuda3.1/cuda/bin/../include/surface_types.h"
	.file	10	"/usr/local/cuda3.1/cuda/bin/../include/texture_types.h"
	.file	11	"/usr/local/cuda3.1/cuda/bin/../include/vector_types.h"
	.file	12	"/usr/local/cuda3.1/cuda/bin/../include/device_launch_parameters.h"
	.file	13	"/usr/local/cuda3.1/cuda/bin/../include/crt/storage_class.h"
	.file	14	"/usr/include/bits/types.h"
	.file	15	"/usr/include/time.h"
	.file	16	"/home/andrew/repositories/gpuocelot/tests/cuda2.2/tests/convolutionTexture/convolutionTexture_kernel.cu"
	.file	17	"/usr/local/cuda3.1/cuda/bin/../include/common_functions.h"
	.file	18	"/usr/local/cuda3.1/cuda/bin/../include/math_functions.h"
	.file	19	"/usr/local/cuda3.1/cuda/bin/../include/math_constants.h"
	.file	20	"/usr/local/cuda3.1/cuda/bin/../include/device_functions.h"
	.file	21	"/usr/local/cuda3.1/cuda/bin/../include/sm_11_atomic_functions.h"
	.file	22	"/usr/local/cuda3.1/cuda/bin/../include/sm_12_atomic_functions.h"
	.file	23	"/usr/local/cuda3.1/cuda/bin/../include/sm_13_double_functions.h"
	.file	24	"/usr/local/cuda3.1/cuda/bin/../include/sm_20_atomic_functions.h"
	.file	25	"/usr/local/cuda3.1/cuda/bin/../include/sm_20_intrinsics.h"
	.file	26	"/usr/local/cuda3.1/cuda/bin/../include/surface_functions.h"
	.file	27	"/usr/local/cuda3.1/cuda/bin/../include/texture_fetch_functions.h"
	.file	28	"/usr/local/cuda3.1/cuda/bin/../include/math_functions_dbl_ptx3.h"

	.global .texref texData;
	.const .align 4 .b8 d_Kernel[68];

	.visible .func (.param .f32 __cudaretf__Z14convolutionRowILin1EEfff) _Z14convolutionRowILin1EEfff (.param .f32 __cudaparmf1__Z14convolutionRowILin1EEfff, .param .f32 __cudaparmf2__Z14convolutionRowILin1EEfff)
	{
	.reg .f32 %f<3>;
	.loc	16	66	0
$LDWbegin__Z14convolutionRowILin1EEfff:
	.loc	16	67	0
	mov.f32 	%f1, 0f00000000;     	// 0
	st.param.f32 	[__cudaretf__Z14convolutionRowILin1EEfff], %f1;
	ret;
$LDWend__Z14convolutionRowILin1EEfff:
	} // _Z14convolutionRowILin1EEfff

	.visible .func (.param .f32 __cudaretf__Z17convolutionColumnILin1EEfff) _Z17convolutionColumnILin1EEfff (.param .f32 __cudaparmf1__Z17convolutionColumnILin1EEfff, .param .f32 __cudaparmf2__Z17convolutionColumnILin1EEfff)
	{
	.reg .f32 %f<3>;
	.loc	16	76	0
$LDWbegin__Z17convolutionColumnILin1EEfff:
	.loc	16	77	0
	mov.f32 	%f1, 0f00000000;     	// 0
	st.param.f32 	[__cudaretf__Z17convolutionColumnILin1EEfff], %f1;
	ret;
$LDWend__Z17convolutionColumnILin1EEfff:
	} // _Z17convolutionColumnILin1EEfff

	.entry _Z17convolutionRowGPUPfii (
		.param .u64 __cudaparm__Z17convolutionRowGPUPfii_d_Result,
		.param .s32 __cudaparm__Z17convolutionRowGPUPfii_dataW,
		.param .s32 __cudaparm__Z17convolutionRowGPUPfii_dataH)
	{
	.reg .u32 %r<22>;
	.reg .u64 %rd<6>;
	.reg .f32 %f<181>;
	.reg .pred %p<3>;
	.loc	16	88	0
$LDWbegin__Z17convolutionRowGPUPfii:
	cvt.s32.u32 	%r1, %ntid.x;
	cvt.s32.u32 	%r2, %ctaid.x;
	mul24.lo.s32 	%r3, %r1, %r2;
	cvt.s32.u32 	%r4, %ntid.y;
	cvt.s32.u32 	%r5, %ctaid.y;
	mul24.lo.s32 	%r6, %r4, %r5;
	mov.u32 	%r7, %tid.x;
	add.u32 	%r8, %r3, %r7;
	mov.u32 	%r9, %tid.y;
	add.u32 	%r10, %r6, %r9;
	ld.param.s32 	%r11, [__cudaparm__Z17convolutionRowGPUPfii_dataW];
	ld.param.s32 	%r12, [__cudaparm__Z17convolutionRowGPUPfii_dataH];
	set.gt.u32.s32 	%r13, %r12, %r10;
	neg.s32 	%r14, %r13;
	set.gt.u32.s32 	%r15, %r11, %r8;
	neg.s32 	%r16, %r15;
	and.b32 	%r17, %r14, %r16;
	mov.u32 	%r18, 0;
	setp.eq.s32 	%p1, %r17, %r18;
	@%p1 bra 	$Lt_2_2306;
	cvt.rn.f32.s32 	%f1, %r8;
	mov.f32 	%f2, 0f3f000000;     	// 0.5
	add.f32 	%f3, %f1, %f2;
	cvt.rn.f32.s32 	%f4, %r10;
	mov.f32 	%f5, 0f3f000000;     	// 0.5
	add.f32 	%f6, %f4, %f5;
	mov.f32 	%f7, 0fc1000000;     	// -8
	add.f32 	%f8, %f3, %f7;
	mov.f32 	%f9, %f6;
	mov.f32 	%f10, 0f00000000;    	// 0
	mov.f32 	%f11, 0f00000000;    	// 0
	tex.2d.v4.f32.f32 {%f12,%f13,%f14,%f15},[texData,{%f8,%f9,%f10,%f11}];
	.loc	16	102	0
	mov.f32 	%f16, %f12;
	mov.f32 	%f17, 0f00000000;    	// 0
	ld.const.f32 	%f18, [d_Kernel+64];
	fma.rn.f32 	%f19, %f18, %f16, %f17;
	mov.f32 	%f20, 0fc0e00000;    	// -7
	add.f32 	%f21, %f3, %f20;
	mov.f32 	%f22, %f6;
	mov.f32 	%f23, 0f00000000;    	// 0
	mov.f32 	%f24, 0f00000000;    	// 0
	tex.2d.v4.f32.f32 {%f25,%f26,%f27,%f28},[texData,{%f21,%f22,%f23,%f24}];
	mov.f32 	%f16, %f25;
	ld.const.f32 	%f29, [d_Kernel+60];
	fma.rn.f32 	%f19, %f29, %f16, %f19;
	mov.f32 	%f30, 0fc0c00000;    	// -6
	add.f32 	%f31, %f3, %f30;
	mov.f32 	%f32, %f6;
	mov.f32 	%f33, 0f00000000;    	// 0
	mov.f32 	%f34, 0f00000000;    	// 0
	tex.2d.v4.f32.f32 {%f35,%f36,%f37,%f38},[texData,{%f31,%f32,%f33,%f34}];
	mov.f32 	%f16, %f35;
	ld.const.f32 	%f39, [d_Kernel+56];
	fma.rn.f32 	%f19, %f39, %f16, %f19;
	mov.f32 	%f40, 0fc0a00000;    	// -5
	add.f32 	%f41, %f3, %f40;
	mov.f32 	%f42, %f6;
	mov.f32 	%f43, 0f00000000;    	// 0
	mov.f32 	%f44, 0f00000000;    	// 0
	tex.2d.v4.f32.f32 {%f45,%f46,%f47,%f48},[texData,{%f41,%f42,%f43,%f44}];
	mov.f32 	%f16, %f45;
	ld.const.f32 	%f49, [d_Kernel+52];
	fma.rn.f32 	%f19, %f49, %f16, %f19;
	mov.f32 	%f50, 0fc0800000;    	// -4
	add.f32 	%f51, %f3, %f50;
	mov.f32 	%f52, %f6;
	mov.f32 	%f53, 0f00000000;    	// 0
	mov.f32 	%f54, 0f00000000;    	// 0
	tex.2d.v4.f32.f32 {%f55,%f56,%f57,%f58},[texData,{%f51,%f52,%f53,%f54}];
	mov.f32 	%f16, %f55;
	ld.const.f32 	%f59, [d_Kernel+48];
	fma.rn.f32 	%f19, %f59, %f16, %f19;
	mov.f32 	%f60, 0fc0400000;    	// -3
	add.f32 	%f61, %f3, %f60;
	mov.f32 	%f62, %f6;
	mov.f32 	%f63, 0f00000000;    	// 0
	mov.f32 	%f64, 0f00000000;    	// 0
	tex.2d.v4.f32.f32 {%f65,%f66,%f67,%f68},[texData,{%f61,%f62,%f63,%f64}];
	mov.f32 	%f16, %f65;
	ld.const.f32 	%f69, [d_Kernel+44];
	fma.rn.f32 	%f19, %f69, %f16, %f19;
	mov.f32 	%f70, 0fc0000000;    	// -2
	add.f32 	%f71, %f3, %f70;
	mov.f32 	%f72, %f6;
	mov.f32 	%f73, 0f00000000;    	// 0
	mov.f32 	%f74, 0f00000000;    	// 0
	tex.2d.v4.f32.f32 {%f75,%f76,%f77,%f78},[texData,{%f71,%f72,%f73,%f74}];
	mov.f32 	%f16, %f75;
	ld.const.f32 	%f79, [d_Kernel+40];
	fma.rn.f32 	%f19, %f79, %f16, %f19;
	mov.f32 	%f80, 0fbf800000;    	// -1
	add.f32 	%f81, %f3, %f80;
	mov.f32 	%f82, %f6;
	mov.f32 	%f83, 0f00000000;    	// 0
	mov.f32 	%f84, 0f00000000;    	// 0
	tex.2d.v4.f32.f32 {%f85,%f86,%f87,%f88},[texData,{%f81,%f82,%f83,%f84}];
	mov.f32 	%f16, %f85;
	ld.const.f32 	%f89, [d_Kernel+36];
	fma.rn.f32 	%f19, %f89, %f16, %f19;
	mov.f32 	%f90, %f3;
	mov.f32 	%f91, %f6;
	mov.f32 	%f92, 0f00000000;    	// 0
	mov.f32 	%f93, 0f00000000;    	// 0
	tex.2d.v4.f32.f32 {%f94,%f95,%f96,%f97},[texData,{%f90,%f91,%f92,%f93}];
	mov.f32 	%f16, %f94;
	ld.const.f32 	%f98, [d_Kernel+32];
	fma.rn.f32 	%f19, %f98, %f16, %f19;
	mov.f32 	%f99, 0f3f800000;    	// 1
	add.f32 	%f100, %f3, %f99;
	mov.f32 	%f101, %f6;
	mov.f32 	%f102, 0f00000000;   	// 0
	mov.f32 	%f103, 0f00000000;   	// 0
	tex.2d.v4.f32.f32 {%f104,%f105,%f106,%f107},[texData,{%f100,%f101,%f102,%f103}];
	mov.f32 	%f16, %f104;
	ld.const.f32 	%f108, [d_Kernel+28];
	fma.rn.f32 	%f19, %f108, %f16, %f19;
	mov.f32 	%f109, 0f40000000;   	// 2
	add.f32 	%f110, %f3, %f109;
	mov.f32 	%f111, %f6;
	mov.f32 	%f112, 0f00000000;   	// 0
	mov.f32 	%f113, 0f00000000;   	// 0
	tex.2d.v4.f32.f32 {%f114,%f115,%f116,%f117},[texData,{%f110,%f111,%f112,%f113}];
	mov.f32 	%f16, %f114;
	ld.const.f32 	%f118, [d_Kernel+24];
	fma.rn.f32 	%f19, %f118, %f16, %f19;
	mov.f32 	%f119, 0f40400000;   	// 3
	add.f32 	%f120, %f3, %f119;
	mov.f32 	%f121, %f6;
	mov.f32 	%f122, 0f00000000;   	// 0
	mov.f32 	%f123, 0f00000000;   	// 0
	tex.2d.v4.f32.f32 {%f124,%f125,%f126,%f127},[texData,{%f120,%f121,%f122,%f123}];
	mov.f32 	%f16, %f124;
	ld.const.f32 	%f128, [d_Kernel+20];
	fma.rn.f32 	%f19, %f128, %f16, %f19;
	mov.f32 	%f129, 0f40800000;   	// 4
	add.f32 	%f130, %f3, %f129;
	mov.f32 	%f131, %f6;
	mov.f32 	%f132, 0f00000000;   	// 0
	mov.f32 	%f133, 0f00000000;   	// 0
	tex.2d.v4.f32.f32 {%f134,%f135,%f136,%f137},[texData,{%f130,%f131,%f132,%f133}];
	mov.f32 	%f16, %f134;
	ld.const.f32 	%f138, [d_Kernel+16];
	fma.rn.f32 	%f19, %f138, %f16, %f19;
	mov.f32 	%f139, 0f40a00000;   	// 5
	add.f32 	%f140, %f3, %f139;
	mov.f32 	%f141, %f6;
	mov.f32 	%f142, 0f00000000;   	// 0
	mov.f32 	%f143, 0f00000000;   	// 0
	tex.2d.v4.f32.f32 {%f144,%f145,%f146,%f147},[texData,{%f140,%f141,%f142,%f143}];
	mov.f32 	%f16, %f144;
	ld.const.f32 	%f148, [d_Kernel+12];
	fma.rn.f32 	%f19, %f148, %f16, %f19;
	mov.f32 	%f149, 0f40c00000;   	// 6
	add.f32 	%f150, %f3, %f149;
	mov.f32 	%f151, %f6;
	mov.f32 	%f152, 0f00000000;   	// 0
	mov.f32 	%f153, 0f00000000;   	// 0
	tex.2d.v4.f32.f32 {%f154,%f155,%f156,%f157},[texData,{%f150,%f151,%f152,%f153}];
	mov.f32 	%f16, %f154;
	ld.const.f32 	%f158, [d_Kernel+8];
	fma.rn.f32 	%f19, %f158, %f16, %f19;
	mov.f32 	%f159, 0f40e00000;   	// 7
	add.f32 	%f160, %f3, %f159;
	mov.f32 	%f161, %f6;
	mov.f32 	%f162, 0f00000000;   	// 0
	mov.f32 	%f163, 0f00000000;   	// 0
	tex.2d.v4.f32.f32 {%f164,%f165,%f166,%f167},[texData,{%f160,%f161,%f162,%f163}];
	mov.f32 	%f16, %f164;
	ld.const.f32 	%f168, [d_Kernel+4];
	fma.rn.f32 	%f19, %f168, %f16, %f19;
	mov.f32 	%f169, 0f41000000;   	// 8
	add.f32 	%f170, %f3, %f169;
	mov.f32 	%f171, %f6;
	mov.f32 	%f172, 0f00000000;   	// 0
	mov.f32 	%f173, 0f00000000;   	// 0
	tex.2d.v4.f32.f32 {%f174,%f175,%f176,%f177},[texData,{%f170,%f171,%f172,%f173}];
	mov.f32 	%f16, %f174;
	.loc	16	105	0
	ld.const.f32 	%f178, [d_Kernel+0];
	fma.rn.f32 	%f179, %f178, %f16, %f19;
	ld.param.u64 	%rd1, [__cudaparm__Z17convolutionRowGPUPfii_d_Result];
	mul24.lo.s32 	%r19, %r10, %r11;
	add.s32 	%r20, %r8, %r19;
	cvt.s64.s32 	%rd2, %r20;
	mul.wide.s32 	%rd3, %r20, 4;
	add.u64 	%rd4, %rd1, %rd3;
	st.global.f32 	[%rd4+0], %f179;
$Lt_2_2306:
	.loc	16	107	0
	exit;
$LDWend__Z17convolutionRowGPUPfii:
	} // _Z17convolutionRowGPUPfii

	.entry _Z20convolutionColumnGPUPfii (
		.param .u64 __cudaparm__Z20convolutionColumnGPUPfii_d_Result,
		.param .s32 __cudaparm__Z20convolutionColumnGPUPfii_dataW,
		.param .s32 __cudaparm__Z20convolutionColumnGPUPfii_dataH)
	{
	.reg .u32 %r<22>;
	.reg .u64 %rd<6>;
	.reg .f32 %f<181>;
	.reg .pred %p<3>;
	.loc	16	117	0
$LDWbegin__Z20convolutionColumnGPUPfii:
	cvt.s32.u32 	%r1, %ntid.x;
	cvt.s32.u32 	%r2, %ctaid.x;
	mul24.lo.s32 	%r3, %r1, %r2;
	cvt.s32.u32 	%r4, %ntid.y;
	cvt.s32.u32 	%r5, %ctaid.y;
	mul24.lo.s32 	%r6, %r4, %r5;
	mov.u32 	%r7, %tid.x;
	add.u32 	%r8, %r3, %r7;
	mov.u32 	%r9, %tid.y;
	add.u32 	%r10, %r6, %r9;
	ld.param.s32 	%r11, [__cudaparm__Z20convolutionColumnGPUPfii_dataW];
	ld.param.s32 	%r12, [__cudaparm__Z20convolutionColumnGPUPfii_dataH];
	set.gt.u32.s32 	%r13, %r12, %r10;
	neg.s32 	%r14, %r13;
	set.gt.u32.s32 	%r15, %r11, %r8;
	neg.s32 	%r16, %r15;
	and.b32 	%r17, %r14, %r16;
	mov.u32 	%r18, 0;
	setp.eq.s32 	%p1, %r17, %r18;
	@%p1 bra 	$Lt_3_2306;
	cvt.rn.f32.s32 	%f1, %r10;
	cvt.rn.f32.s32 	%f2, %r8;
	mov.f32 	%f3, 0f3f000000;     	// 0.5
	add.f32 	%f4, %f2, %f3;
	mov.f32 	%f5, 0f3f000000;     	// 0.5
	add.f32 	%f6, %f1, %f5;
	mov.f32 	%f7, %f4;
	mov.f32 	%f8, 0fc1000000;     	// -8
	add.f32 	%f9, %f6, %f8;
	mov.f32 	%f10, 0f00000000;    	// 0
	mov.f32 	%f11, 0f00000000;    	// 0
	tex.2d.v4.f32.f32 {%f12,%f13,%f14,%f15},[texData,{%f7,%f9,%f10,%f11}];
	.loc	16	131	0
	mov.f32 	%f16, %f12;
	mov.f32 	%f17, 0f00000000;    	// 0
	ld.const.f32 	%f18, [d_Kernel+64];
	fma.rn.f32 	%f19, %f18, %f16, %f17;
	mov.f32 	%f20, %f4;
	mov.f32 	%f21, 0fc0e00000;    	// -7
	add.f32 	%f22, %f6, %f21;
	mov.f32 	%f23, 0f00000000;    	// 0
	mov.f32 	%f24, 0f00000000;    	// 0
	tex.2d.v4.f32.f32 {%f25,%f26,%f27,%f28},[texData,{%f20,%f22,%f23,%f24}];
	mov.f32 	%f16, %f25;
	ld.const.f32 	%f29, [d_Kernel+60];
	fma.rn.f32 	%f19, %f29, %f16, %f19;
	mov.f32 	%f30, %f4;
	mov.f32 	%f31, 0fc0c00000;    	// -6
	add.f32 	%f32, %f6, %f31;
	mov.f32 	%f33, 0f00000000;    	// 0
	mov.f32 	%f34, 0f00000000;    	// 0
	tex.2d.v4.f32.f32 {%f35,%f36,%f37,%f38},[texData,{%f30,%f32,%f33,%f34}];
	mov.f32 	%f16, %f35;
	ld.const.f32 	%f39, [d_Kernel+56];
	fma.rn.f32 	%f19, %f39, %f16, %f19;
	mov.f32 	%f40, %f4;
	mov.f32 	%f41, 0fc0a00000;    	// -5
	add.f32 	%f42, %f6, %f41;
	mov.f32 	%f43, 0f00000000;    	// 0
	mov.f32 	%f44, 0f00000000;    	// 0
	tex.2d.v4.f32.f32 {%f45,%f46,%f47,%f48},[texData,{%f40,%f42,%f43,%f44}];
	mov.f32 	%f16, %f45;
	ld.const.f32 	%f49, [d_Kernel+52];
	fma.rn.f32 	%f19, %f49, %f16, %f19;
	mov.f32 	%f50, %f4;
	mov.f32 	%f51, 0fc0800000;    	// -4
	add.f32 	%f52, %f6, %f51;
	mov.f32 	%f53, 0f00000000;    	// 0
	mov.f32 	%f54, 0f00000000;    	// 0
	tex.2d.v4.f32.f32 {%f55,%f56,%f57,%f58},[texData,{%f50,%f52,%f53,%f54}];
	mov.f32 	%f16, %f55;
	ld.const.f32 	%f59, [d_Kernel+48];
	fma.rn.f32 	%f19, %f59, %f16, %f19;
	mov.f32 	%f60, %f4;
	mov.f32 	%f61, 0fc0400000;    	// -3
	add.f32 	%f62, %f6, %f61;
	mov.f32 	%f63, 0f00000000;    	// 0
	mov.f32 	%f64, 0f00000000;    	// 0
	tex.2d.v4.f32.f32 {%f65,%f66,%f67,%f68},[texData,{%f60,%f62,%f63,%f64}];
	mov.f32 	%f16, %f65;
	ld.const.f32 	%f69, [d_Kernel+44];
	fma.rn.f32 	%f19, %f69, %f16, %f19;
	mov.f32 	%f70, %f4;
	mov.f32 	%f71, 0fc0000000;    	// -2
	add.f32 	%f72, %f6, %f71;
	mov.f32 	%f73, 0f00000000;    	// 0
	mov.f32 	%f74, 0f00000000;    	// 0
	tex.2d.v4.f32.f32 {%f75,%f76,%f77,%f78},[texData,{%f70,%f72,%f73,%f74}];
	mov.f32 	%f16, %f75;
	ld.const.f32 	%f79, [d_Kernel+40];
	fma.rn.f32 	%f19, %f79, %f16, %f19;
	mov.f32 	%f80, %f4;
	mov.f32 	%f81, 0fbf800000;    	// -1
	add.f32 	%f82, %f6, %f81;
	mov.f32 	%f83, 0f00000000;    	// 0
	mov.f32 	%f84, 0f00000000;    	// 0
	tex.2d.v4.f32.f32 {%f85,%f86,%f87,%f88},[texData,{%f80,%f82,%f83,%f84}];
	mov.f32 	%f16, %f85;
	ld.const.f32 	%f89, [d_Kernel+36];
	fma.rn.f32 	%f19, %f89, %f16, %f19;
	mov.f32 	%f90, %f4;
	mov.f32 	%f91, %f6;
	mov.f32 	%f92, 0f00000000;    	// 0
	mov.f32 	%f93, 0f00000000;    	// 0
	tex.2d.v4.f32.f32 {%f94,%f95,%f96,%f97},[texData,{%f90,%f91,%f92,%f93}];
	mov.f32 	%f16, %f94;
	ld.const.f32 	%f98, [d_Kernel+32];
	fma.rn.f32 	%f19, %f98, %f16, %f19;
	mov.f32 	%f99, %f4;
	mov.f32 	%f100, 0f3f800000;   	// 1
	add.f32 	%f101, %f6, %f100;
	mov.f32 	%f102, 0f00000000;   	// 0
	mov.f32 	%f103, 0f00000000;   	// 0
	tex.2d.v4.f32.f32 {%f104,%f105,%f106,%f107},[texData,{%f99,%f101,%f102,%f103}];
	mov.f32 	%f16, %f104;
	ld.const.f32 	%f108, [d_Kernel+28];
	fma.rn.f32 	%f19, %f108, %f16, %f19;
	mov.f32 	%f109, %f4;
	mov.f32 	%f110, 0f40000000;   	// 2
	add.f32 	%f111, %f6, %f110;
	mov.f32 	%f112, 0f00000000;   	// 0
	mov.f32 	%f113, 0f00000000;   	// 0
	tex.2d.v4.f32.f32 {%f114,%f115,%f116,%f117},[texData,{%f109,%f111,%f112,%f113}];
	mov.f32 	%f16, %f114;
	ld.const.f32 	%f118, [d_Kernel+24];
	fma.rn.f32 	%f19, %f118, %f16, %f19;
	mov.f32 	%f119, %f4;
	mov.f32 	%f120, 0f40400000;   	// 3
	add.f32 	%f121, %f6, %f120;
	mov.f32 	%f122, 0f00000000;   	// 0
	mov.f32 	%f123, 0f00000000;   	// 0
	tex.2d.v4.f32.f32 {%f124,%f125,%f126,%f127},[texData,{%f119,%f121,%f122,%f123}];
	mov.f32 	%f16, %f124;
	ld.const.f32 	%f128, [d_Kernel+20];
	fma.rn.f32 	%f19, %f128, %f16, %f19;
	mov.f32 	%f129, %f4;
	mov.f32 	%f130, 0f40800000;   	// 4
	add.f32 	%f131, %f6, %f130;
	mov.f32 	%f132, 0f00000000;   	// 0
	mov.f32 	%f133, 0f00000000;   	// 0
	tex.2d.v4.f32.f32 {%f134,%f135,%f136,%f137},[texData,{%f129,%f131,%f132,%f133}];
	mov.f32 	%f16, %f134;
	ld.const.f32 	%f138, [d_Kernel+16];
	fma.rn.f32 	%f19, %f138, %f16, %f19;
	mov.f32 	%f139, %f4;
	mov.f32 	%f140, 0f40a00000;   	// 5
	add.f32 	%f141, %f6, %f140;
	mov.f32 	%f142, 0f00000000;   	// 0
	mov.f32 	%f143, 0f00000000;   	// 0
	tex.2d.v4.f32.f32 {%f144,%f145,%f146,%f147},[texData,{%f139,%f141,%f142,%f143}];
	mov.f32 	%f16, %f144;
	ld.const.f32 	%f148, [d_Kernel+12];
	fma.rn.f32 	%f19, %f148, %f16, %f19;
	mov.f32 	%f149, %f4;
	mov.f32 	%f150, 0f40c00000;   	// 6
	add.f32 	%f151, %f6, %f150;
	mov.f32 	%f152, 0f00000000;   	// 0
	mov.f32 	%f153, 0f00000000;   	// 0
	tex.2d.v4.f32.f32 {%f154,%f155,%f156,%f157},[texData,{%f149,%f151,%f152,%f153}];
	mov.f32 	%f16, %f154;
	ld.const.f32 	%f158, [d_Kernel+8];
	fma.rn.f32 	%f19, %f158, %f16, %f19;
	mov.f32 	%f159, %f4;
	mov.f32 	%f160, 0f40e00000;   	// 7
	add.f32 	%f161, %f6, %f160;
	mov.f32 	%f162, 0f00000000;   	// 0
	mov.f32 	%f163, 0f00000000;   	// 0
	tex.2d.v4.f32.f32 {%f164,%f165,%f166,%f167},[texData,{%f159,%f161,%f162,%f163}];
	mov.f32 	%f16, %f164;
	ld.const.f32 	%f168, [d_Kernel+4];
	fma.rn.f32 	%f19, %f168, %f16, %f19;
	mov.f32 	%f169, %f4;
	mov.f32 	%f170, 0f41000000;   	// 8
	add.f32 	%f171, %f6, %f170;
	mov.f32 	%f172, 0f00000000;   	// 0
	mov.f32 	%f173, 0f00000000;   	// 0
	tex.2d.v4.f32.f32 {%f174,%f175,%f176,%f177},[texData,{%f169,%f171,%f172,%f173}];
	mov.f32 	%f16, %f174;
	.loc	16	134	0
	ld.const.f32 	%f178, [d_Kernel+0];
	fma.rn.f32 	%f179, %f178, %f16, %f19;
	ld.param.u64 	%rd1, [__cudaparm__Z20convolutionColumnGPUPfii_d_Result];
	mul24.lo.s32 	%r19, %r10, %r11;
	add.s32 	%r20, %r8, %r19;
	cvt.s64.s32 	%rd2, %r20;
	mul.wide.s32 	%rd3, %r20, 4;
	add.u64 	%rd4, %rd1, %rd3;
	st.global.f32 	[%rd4+0], %f179;
$Lt_3_2306:
	.loc	16	136	0
	exit;
$LDWend__Z20convolutionColumnGPUPfii:
	} // _Z20convolutionColumnGPUPfii



// ===== COMPILED SASS (sm_100) =====

	.target	sm_100

	.elftype	@"ET_EXEC"


//--------------------- .note.nv.tkinfo           --------------------------
	.section	.note.nv.tkinfo,"",@"SHT_NOTE"
	.sectionflags	@"SHF_NOTE_NV_TKINFO"
	.tkinfo
        /*0018*/ 	.word	0x00000002
        /*0030*/ 	.string	""
        /*0030*/ 	.string	"ptxas"
        /*0030*/ 	.string	"Cuda compilation tools, release 13.0, V13.0.88"
        /*0030*/ 	.string	"Build cuda_13.0.r13.0/compiler.36424714_0"
        /*0030*/ 	.string	"-arch sm_100 "



//--------------------- .note.nv.cuinfo           --------------------------
	.section	.note.nv.cuinfo,"",@"SHT_NOTE"
	.sectionflags	@"SHF_NOTE_NV_CUINFO"
        /*0018*/ 	.short	0x0002
        /*001a*/ 	.short	0x0014
        /*001c*/ 	.short	0x0082
	.zero		2


//--------------------- .nv.info                  --------------------------
	.section	.nv.info,"",@"SHT_CUDA_INFO"
	.align	4


	//----- nvinfo : EIATTR_REGCOUNT
	.align		4
        /*0000*/ 	.byte	0x04, 0x2f
        /*0002*/ 	.short	(.L_2 - .L_1)
	.align		4
.L_1:
        /*0004*/ 	.word	index@(_Z17convolutionRowGPUPfii)
        /*0008*/ 	.word	0x00000020


	//----- nvinfo : EIATTR_FRAME_SIZE
	.align		4
.L_2:
        /*000c*/ 	.byte	0x04, 0x11
        /*000e*/ 	.short	(.L_4 - .L_3)
	.align		4
.L_3:
        /*0010*/ 	.word	index@(_Z17convolutionRowGPUPfii)
        /*0014*/ 	.word	0x00000000


	//----- nvinfo : EIATTR_REGCOUNT
	.align		4
.L_4:
        /*0018*/ 	.byte	0x04, 0x2f
        /*001a*/ 	.short	(.L_6 - .L_5)
	.align		4
.L_5:
        /*001c*/ 	.word	index@(_Z20convolutionColumnGPUPfii)
        /*0020*/ 	.word	0x00000020


	//----- nvinfo : EIATTR_FRAME_SIZE
	.align		4
.L_6:
        /*0024*/ 	.byte	0x04, 0x11
        /*0026*/ 	.short	(.L_8 - .L_7)
	.align		4
.L_7:
        /*0028*/ 	.word	index@(_Z20convolutionColumnGPUPfii)
        /*002c*/ 	.word	0x00000000


	//----- nvinfo : EIATTR_MIN_STACK_SIZE
	.align		4
.L_8:
        /*0030*/ 	.byte	0x04, 0x12
        /*0032*/ 	.short	(.L_10 - .L_9)
	.align		4
.L_9:
        /*0034*/ 	.word	index@(_Z20convolutionColumnGPUPfii)
        /*0038*/ 	.word	0x00000000


	//----- nvinfo : EIATTR_MIN_STACK_SIZE
	.align		4
.L_10:
        /*003c*/ 	.byte	0x04, 0x12
        /*003e*/ 	.short	(.L_12 - .L_11)
	.align		4
.L_11:
        /*0040*/ 	.word	index@(_Z17convolutionRowGPUPfii)
        /*0044*/ 	.word	0x00000000
.L_12:


//--------------------- .nv.compat                --------------------------
	.section	.nv.compat,"",@"SHT_CUDA_COMPAT_INFO"
	.align	4
        /*0000*/ 	.byte	0x02, 0x09, 0x00, 0x00, 0x02, 0x02, 0x02, 0x00, 0x02, 0x05, 0x05, 0x00, 0x03, 0x07, 0x01, 0x01
        /*0010*/ 	.byte	0x02, 0x03, 0x00, 0x00, 0x02, 0x06, 0x01, 0x00, 0x04, 0x0b, 0x08, 0x00, 0x09, 0x00, 0x00, 0x00
        /*0020*/ 	.byte	0x00, 0x00, 0x00, 0x00


//--------------------- .nv.info._Z20convolutionColumnGPUPfii --------------------------
	.section	.nv.info._Z20convolutionColumnGPUPfii,"",@"SHT_CUDA_INFO"
	.sectionflags	@""
	.align	4


	//----- nvinfo : EIATTR_CUDA_API_VERSION
	.align		4
        /*0000*/ 	.byte	0x04, 0x37
        /*0002*/ 	.short	(.L_14 - .L_13)
.L_13:
        /*0004*/ 	.word	0x00000082


	//----- nvinfo : EIATTR_KPARAM_INFO
	.align		4
.L_14:
        /*0008*/ 	.byte	0x04, 0x17
        /*000a*/ 	.short	(.L_16 - .L_15)
.L_15:
        /*000c*/ 	.word	0x00000000
        /*0010*/ 	.short	0x0002
        /*0012*/ 	.short	0x000c
        /*0014*/ 	.byte	0x00, 0xf0, 0x11, 0x00


	//----- nvinfo : EIATTR_KPARAM_INFO
	.align		4
.L_16:
        /*0018*/ 	.byte	0x04, 0x17
        /*001a*/ 	.short	(.L_18 - .L_17)
.L_17:
        /*001c*/ 	.word	0x00000000
        /*0020*/ 	.short	0x0001
        /*0022*/ 	.short	0x0008
        /*0024*/ 	.byte	0x00, 0xf0, 0x11, 0x00


	//----- nvinfo : EIATTR_KPARAM_INFO
	.align		4
.L_18:
        /*0028*/ 	.byte	0x04, 0x17
        /*002a*/ 	.short	(.L_20 - .L_19)
.L_19:
        /*002c*/ 	.word	0x00000000
        /*0030*/ 	.short	0x0000
        /*0032*/ 	.short	0x0000
        /*0034*/ 	.byte	0x00, 0xf0, 0x21, 0x00


	//----- nvinfo : EIATTR_SPARSE_MMA_MASK
	.align		4
.L_20:
        /*0038*/ 	.byte	0x03, 0x50
        /*003a*/ 	.short	0x0000


	//----- nvinfo : EIATTR_MAXREG_COUNT
	.align		4
        /*003c*/ 	.byte	0x03, 0x1b
        /*003e*/ 	.short	0x00ff


	//----- nvinfo : EIATTR_MERCURY_ISA_VERSION
	.align		4
        /*0040*/ 	.byte	0x03, 0x5f
        /*0042*/ 	.short	0x0101


	//----- nvinfo : EIATTR_VRC_CTA_INIT_COUNT
	.align		4
        /*0044*/ 	.byte	0x02, 0x4a
	.zero		1
	.zero		1


	//----- nvinfo : EIATTR_EXIT_INSTR_OFFSETS
	.align		4
        /*0048*/ 	.byte	0x04, 0x1c
        /*004a*/ 	.short	(.L_22 - .L_21)


	//   ....[0]....
.L_21:
        /*004c*/ 	.word	0x00000100


	//   ....[1]....
        /*0050*/ 	.word	0x00000650


	//----- nvinfo : EIATTR_CBANK_PARAM_SIZE
	.align		4
.L_22:
        /*0054*/ 	.byte	0x03, 0x19
        /*0056*/ 	.short	0x0010


	//----- nvinfo : EIATTR_PARAM_CBANK
	.align		4
        /*0058*/ 	.byte	0x04, 0x0a
        /*005a*/ 	.short	(.L_24 - .L_23)
	.align		4
.L_23:
        /*005c*/ 	.word	index@(.nv.constant0._Z20convolutionColumnGPUPfii)
        /*0060*/ 	.short	0x0380
        /*0062*/ 	.short	0x0010


	//----- nvinfo : EIATTR_SW_WAR
	.align		4
.L_24:
        /*0064*/ 	.byte	0x04, 0x36
        /*0066*/ 	.short	(.L_26 - .L_25)
.L_25:
        /*0068*/ 	.word	0x00000008


	//----- nvinfo : EIATTR_BINDLESS_TEXTURE_BANK
	.align		4
.L_26:
        /*006c*/ 	.byte	0x02, 0x15
	.zero		1
	.zero		1


	//----- nvinfo : EIATTR_BINDLESS_SURFACE_BANK
	.align		4
        /*0070*/ 	.byte	0x02, 0x16
	.zero		1
	.zero		1


//--------------------- .nv.info._Z17convolutionRowGPUPfii --------------------------
	.section	.nv.info._Z17convolutionRowGPUPfii,"",@"SHT_CUDA_INFO"
	.sectionflags	@""
	.align	4


	//----- nvinfo : EIATTR_CUDA_API_VERSION
	.align		4
        /*0000*/ 	.byte	0x04, 0x37
        /*0002*/ 	.short	(.L_28 - .L_27)
.L_27:
        /*0004*/ 	.word	0x00000082


	//----- nvinfo : EIATTR_KPARAM_INFO
	.align		4
.L_28:
        /*0008*/ 	.byte	0x04, 0x17
        /*000a*/ 	.short	(.L_30 - .L_29)
.L_29:
        /*000c*/ 	.word	0x00000000
        /*0010*/ 	.short	0x0002
        /*0012*/ 	.short	0x000c
        /*0014*/ 	.byte	0x00, 0xf0, 0x11, 0x00


	//----- nvinfo : EIATTR_KPARAM_INFO
	.align		4
.L_30:
        /*0018*/ 	.byte	0x04, 0x17
        /*001a*/ 	.short	(.L_32 - .L_31)
.L_31:
        /*001c*/ 	.word	0x00000000
        /*0020*/ 	.short	0x0001
        /*0022*/ 	.short	0x0008
        /*0024*/ 	.byte	0x00, 0xf0, 0x11, 0x00


	//----- nvinfo : EIATTR_KPARAM_INFO
	.align		4
.L_32:
        /*0028*/ 	.byte	0x04, 0x17
        /*002a*/ 	.short	(.L_34 - .L_33)
.L_33:
        /*002c*/ 	.word	0x00000000
        /*0030*/ 	.short	0x0000
        /*0032*/ 	.short	0x0000
        /*0034*/ 	.byte	0x00, 0xf0, 0x21, 0x00


	//----- nvinfo : EIATTR_SPARSE_MMA_MASK
	.align		4
.L_34:
        /*0038*/ 	.byte	0x03, 0x50
        /*003a*/ 	.short	0x0000


	//----- nvinfo : EIATTR_MAXREG_COUNT
	.align		4
        /*003c*/ 	.byte	0x03, 0x1b
        /*003e*/ 	.short	0x00ff


	//----- nvinfo : EIATTR_MERCURY_ISA_VERSION
	.align		4
        /*0040*/ 	.byte	0x03, 0x5f
        /*0042*/ 	.short	0x0101


	//----- nvinfo : EIATTR_VRC_CTA_INIT_COUNT
	.align		4
        /*0044*/ 	.byte	0x02, 0x4a
	.zero		1
	.zero		1


	//----- nvinfo : EIATTR_EXIT_INSTR_OFFSETS
	.align		4
        /*0048*/ 	.byte	0x04, 0x1c
        /*004a*/ 	.short	(.L_36 - .L_35)


	//   ....[0]....
.L_35:
        /*004c*/ 	.word	0x00000100


	//   ....[1]....
        /*0050*/ 	.word	0x00000650


	//----- nvinfo : EIATTR_CBANK_PARAM_SIZE
	.align		4
.L_36:
        /*0054*/ 	.byte	0x03, 0x19
        /*0056*/ 	.short	0x0010


	//----- nvinfo : EIATTR_PARAM_CBANK
	.align		4
        /*0058*/ 	.byte	0x04, 0x0a
        /*005a*/ 	.short	(.L_38 - .L_37)
	.align		4
.L_37:
        /*005c*/ 	.word	index@(.nv.constant0._Z17convolutionRowGPUPfii)
        /*0060*/ 	.short	0x0380
        /*0062*/ 	.short	0x0010


	//----- nvinfo : EIATTR_SW_WAR
	.align		4
.L_38:
        /*0064*/ 	.byte	0x04, 0x36
        /*0066*/ 	.short	(.L_40 - .L_39)
.L_39:
        /*0068*/ 	.word	0x00000008


	//----- nvinfo : EIATTR_BINDLESS_TEXTURE_BANK
	.align		4
.L_40:
        /*006c*/ 	.byte	0x02, 0x15
	.zero		1
	.zero		1


	//----- nvinfo : EIATTR_BINDLESS_SURFACE_BANK
	.align		4
        /*0070*/ 	.byte	0x02, 0x16
	.zero		1
	.zero		1


//--------------------- .nv.callgraph             --------------------------
	.section	.nv.callgraph,"",@"SHT_CUDA_CALLGRAPH"
	.align	4
	.sectionentsize	8
	.align		4
        /*0000*/ 	.word	0x00000000
	.align		4
        /*0004*/ 	.word	0xffffffff
	.align		4
        /*0008*/ 	.word	0x00000000
	.align		4
        /*000c*/ 	.word	0xfffffffe
	.align		4
        /*0010*/ 	.word	0x00000000
	.align		4
        /*0014*/ 	.word	0xfffffffd
	.align		4
        /*0018*/ 	.word	0x00000000
	.align		4
        /*001c*/ 	.word	0xfffffffc


//--------------------- .nv.constant3             --------------------------
	.section	.nv.constant3,"a",@progbits
	.align	4
.nv.constant3:
	.type		d_Kernel,@object
	.size		d_Kernel,(.L_0 - d_Kernel)
d_Kernel:
	.zero		68
.L_0:


//--------------------- .nv.constant0._Z20convolutionColumnGPUPfii --------------------------
	.section	.nv.constant0._Z20convolutionColumnGPUPfii,"a",@progbits
	.sectionflags	@""
	.align	4
.nv.constant0._Z20convolutionColumnGPUPfii:
	.zero		912
	.align		4
        /*0390*/ 	.word	[20@lo(0x0)=texData]


//--------------------- .nv.constant0._Z17convolutionRowGPUPfii --------------------------
	.section	.nv.constant0._Z17convolutionRowGPUPfii,"a",@progbits
	.sectionflags	@""
	.align	4
.nv.constant0._Z17convolutionRowGPUPfii:
	.zero		912
	.align		4
        /*0390*/ 	.word	[20@lo(0x0)=texData]


//--------------------- .text._Z20convolutionColumnGPUPfii --------------------------
	.section	.text._Z20convolutionColumnGPUPfii,"ax",@progbits
	.align	128
.text._Z20convolutionColumnGPUPfii:
        .type           _Z20convolutionColumnGPUPfii,@function
        .size           _Z20convolutionColumnGPUPfii,(.L_x_2 - _Z20convolutionColumnGPUPfii)
        .other          _Z20convolutionColumnGPUPfii,@"STO_CUDA_ENTRY STV_DEFAULT"
_Z20convolutionColumnGPUPfii:
[----:B------:R-:W-:Y:S01]  /*0000*/  LDC R1, c[0x0][0x37c] ;  /* 0x0000df00ff017b82 */ /* 0x000fe20000000800 */
[----:B------:R-:W0:Y:S01]  /*0010*/  S2R R21, SR_CTAID.X ;  /* 0x0000000000157919 */ /* 0x000e220000002500 */
[----:B------:R-:W1:Y:S01]  /*0020*/  LDCU UR4, c[0x0][0x360] ;  /* 0x00006c00ff0477ac */ /* 0x000e620008000800 */
[----:B------:R-:W2:Y:S01]  /*0030*/  S2R R14, SR_CTAID.Y ;  /* 0x00000000000e7919 */ /* 0x000ea20000002600 */
[----:B------:R-:W3:Y:S01]  /*0040*/  LDCU UR5, c[0x0][0x364] ;  /* 0x00006c80ff0577ac */ /* 0x000ee20008000800 */
[----:B------:R-:W4:Y:S01]  /*0050*/  S2R R0, SR_TID.X ;  /* 0x0000000000007919 */ /* 0x000f220000002100 */
[----:B------:R-:W4:Y:S01]  /*0060*/  LDCU.64 UR6, c[0x0][0x388] ;  /* 0x00007100ff0677ac */ /* 0x000f220008000a00 */
[----:B------:R-:W4:Y:S01]  /*0070*/  S2R R3, SR_TID.Y ;  /* 0x0000000000037919 */ /* 0x000f220000002200 */
[----:B-1----:R-:W-:Y:S02]  /*0080*/  USGXT UR4, UR4, 0x18 ;  /* 0x000000180404789a */ /* 0x002fe40008000200 */
[----:B---3--:R-:W-:Y:S01]  /*0090*/  USGXT UR5, UR5, 0x18 ;  /* 0x000000180505789a */ /* 0x008fe20008000200 */
[----:B0-----:R-:W-:-:S02]  /*00a0*/  SGXT R21, R21, 0x18 ;  /* 0x000000181515781a */ /* 0x001fc40000000200 */
[----:B--2---:R-:W-:-:S03]  /*00b0*/  SGXT R14, R14, 0x18 ;  /* 0x000000180e0e781a */ /* 0x004fc60000000200 */
[----:B----4-:R-:W-:Y:S02]  /*00c0*/  IMAD R21, R21, UR4, R0 ;  /* 0x0000000415157c24 */ /* 0x010fe4000f8e0200 */
[----:B------:R-:W-:-:S03]  /*00d0*/  IMAD R14, R14, UR5, R3 ;  /* 0x000000050e0e7c24 */ /* 0x000fc6000f8e0203 */
[----:B------:R-:W-:-:S04]  /*00e0*/  ISETP.LT.AND P0, PT, R21, UR6, PT ;  /* 0x0000000615007c0c */ /* 0x000fc8000bf01270 */
[----:B------:R-:W-:-:S13]  /*00f0*/  ISETP.LT.AND P0, PT, R14, UR7, P0 ;  /* 0x000000070e007c0c */ /* 0x000fda0008701270 */
[----:B------:R-:W-:Y:S05]  /*0100*/  @!P0 EXIT ;  /* 0x000000000000894d */ /* 0x000fea0003800000 */
[----:B------:R-:W0:Y:S01]  /*0110*/  LDCU UR4, c[0x0][0x390] ;  /* 0x00007200ff0477ac */ /* 0x000e220008000800 */
[----:B------:R-:W-:Y:S01]  /*0120*/  I2FP.F32.S32 R7, R14 ;  /* 0x0000000e00077245 */ /* 0x000fe20000201400 */
[----:B------:R-:W-:Y:S01]  /*0130*/  HFMA2 R15, -RZ, RZ, -3, 0 ;  /* 0xc2000000ff0f7431 */ /* 0x000fe200000001ff */
[----:B------:R-:W-:Y:S01]  /*0140*/  I2FP.F32.S32 R8, R21 ;  /* 0x0000001500087245 */ /* 0x000fe20000201400 */
[----:B------:R-:W-:Y:S02]  /*0150*/  UMOV UR5, URZ ;  /* 0x000000ff00057c82 */ /* 0x000fe40008000000 */
[----:B------:R-:W-:Y:S02]  /*0160*/  FADD R7, R7, 0.5 ;  /* 0x3f00000007077421 */ /* 0x000fe40000000000 */
[----:B------:R-:W-:Y:S02]  /*0170*/  FADD R8, R8, 0.5 ;  /* 0x3f00000008087421 */ /* 0x000fe40000000000 */
[C---:B------:R-:W-:Y:S01]  /*0180*/  FADD R9, R7.reuse, -8 ;  /* 0xc100000007097421 */ /* 0x040fe20000000000 */
[C---:B------:R-:W-:Y:S01]  /*0190*/  FADD R11, R7.reuse, -7 ;  /* 0xc0e00000070b7421 */ /* 0x040fe20000000000 */
[C---:B------:R-:W-:Y:S01]  /*01a0*/  FADD R13, R7.reuse, -6 ;  /* 0xc0c00000070d7421 */ /* 0x040fe20000000000 */
[-C--:B------:R-:W-:Y:S01]  /*01b0*/  MOV R10, R8.reuse ;  /* 0x00000008000a7202 */ /* 0x080fe20000000f00 */
[C---:B------:R-:W-:Y:S01]  /*01c0*/  FADD R25, R7.reuse, -5 ;  /* 0xc0a0000007197421 */ /* 0x040fe20000000000 */
[-C--:B------:R-:W-:Y:S01]  /*01d0*/  MOV R12, R8.reuse ;  /* 0x00000008000c7202 */ /* 0x080fe20000000f00 */
[C---:B------:R-:W-:Y:S01]  /*01e0*/  FADD R27, R7.reuse, -4 ;  /* 0xc0800000071b7421 */ /* 0x040fe20000000000 */
[-C--:B------:R-:W-:Y:S01]  /*01f0*/  MOV R24, R8.reuse ;  /* 0x0000000800187202 */ /* 0x080fe20000000f00 */
[----:B0-----:R0:W5:Y:S01]  /*0200*/  TEX.LL RZ, R0, R8, R15, UR4, 2D, 0x1 ;  /* 0x28ff040f08007f60 */ /* 0x00116200089e01ff */
[----:B------:R1:W5:Y:S01]  /*0210*/  TEX.LL RZ, R20, R10, R15, UR4, 2D, 0x1 ;  /* 0x28ff040f0a147f60 */ /* 0x00036200089e01ff */
[----:B------:R2:W5:Y:S01]  /*0220*/  TEX.LL RZ, R19, R12, R15, UR4, 2D, 0x1 ;  /* 0x28ff040f0c137f60 */ /* 0x00056200089e01ff */
[----:B------:R-:W5:Y:S01]  /*0230*/  TEX.LL RZ, R18, R24, R15, UR4, 2D, 0x1 ;  /* 0x28ff040f18127f60 */ /* 0x000f6200089e01ff */
[-C--:B------:R-:W-:Y:S01]  /*0240*/  MOV R26, R8.reuse ;  /* 0x00000008001a7202 */ /* 0x080fe20000000f00 */
[----:B------:R-:W-:Y:S01]  /*0250*/  FADD R23, R7, -3 ;  /* 0xc040000007177421 */ /* 0x000fe20000000000 */
[----:B------:R-:W-:-:S02]  /*0260*/  MOV R22, R8 ;  /* 0x0000000800167202 */ /* 0x000fc40000000f00 */
[----:B------:R3:W5:Y:S02]  /*0270*/  TEX.LL RZ, R17, R26, R15, UR4, 2D, 0x1 ;  /* 0x28ff040f1a117f60 */ /* 0x00076400089e01ff */
[----:B------:R4:W5:Y:S01]  /*0280*/  TEX.LL RZ, R16, R22, R15, UR4, 2D, 0x1 ;  /* 0x28ff040f16107f60 */ /* 0x00096200089e01ff */
[C---:B------:R-:W-:Y:S01]  /*0290*/  FADD R3, R7.reuse, -2 ;  /* 0xc000000007037421 */ /* 0x040fe20000000000 */
[-C--:B------:R-:W-:Y:S01]  /*02a0*/  MOV R2, R8.reuse ;  /* 0x0000000800027202 */ /* 0x080fe20000000f00 */
[C---:B------:R-:W-:Y:S01]  /*02b0*/  FADD R5, R7.reuse, -1 ;  /* 0xbf80000007057421 */ /* 0x040fe20000000000 */
[-C--:B------:R-:W-:Y:S02]  /*02c0*/  MOV R4, R8.reuse ;  /* 0x0000000800047202 */ /* 0x080fe40000000f00 */
[----:B------:R-:W-:Y:S01]  /*02d0*/  MOV R6, R8 ;  /* 0x0000000800067202 */ /* 0x000fe20000000f00 */
[----:B------:R-:W5:Y:S02]  /*02e0*/  TEX.LL RZ, R3, R2, R15, UR4, 2D, 0x1 ;  /* 0x28ff040f02037f60 */ /* 0x000f6400089e01ff */
[----:B------:R-:W5:Y:S01]  /*02f0*/  TEX.LL RZ, R5, R4, R15, UR4, 2D, 0x1 ;  /* 0x28ff040f04057f60 */ /* 0x000f6200089e01ff */
[----:B------:R4:W5:Y:S01]  /*0300*/  TEX.LL RZ, R2, R6, R15, UR4, 2D, 0x1 ;  /* 0x28ff040f06027f60 */ /* 0x00096200089e01ff */
[C---:B0-----:R-:W-:Y:S01]  /*0310*/  FADD R9, R7.reuse, 1 ;  /* 0x3f80000007097421 */ /* 0x041fe20000000000 */
[C---:B-1----:R-:W-:Y:S01]  /*0320*/  FADD R11, R7.reuse, 2 ;  /* 0x40000000070b7421 */ /* 0x042fe20000000000 */
[----:B--2---:R-:W-:-:S04]  /*0330*/  FADD R13, R7, 3 ;  /* 0x40400000070d7421 */ /* 0x004fc80000000000 */
[----:B------:R-:W5:Y:S01]  /*0340*/  TEX.LL RZ, R9, R8, R15, UR4, 2D, 0x1 ;  /* 0x28ff040f08097f60 */ /* 0x000f6200089e01ff */
[----:B------:R-:W5:Y:S01]  /*0350*/  TEX.LL RZ, R11, R10, R15, UR4, 2D, 0x1 ;  /* 0x28ff040f0a0b7f60 */ /* 0x000f6200089e01ff */
[----:B------:R-:W5:Y:S01]  /*0360*/  TEX.LL RZ, R13, R12, R15, UR4, 2D, 0x1 ;  /* 0x28ff040f0c0d7f60 */ /* 0x000f6200089e01ff */
[----:B------:R-:W-:Y:S01]  /*0370*/  MOV R28, R8 ;  /* 0x00000008001c7202 */ /* 0x000fe20000000f00 */
[C---:B------:R-:W-:Y:S01]  /*0380*/  FADD R29, R7.reuse, 4 ;  /* 0x40800000071d7421 */ /* 0x040fe20000000000 */
[C---:B---3--:R-:W-:Y:S01]  /*0390*/  FADD R27, R7.reuse, 5 ;  /* 0x40a00000071b7421 */ /* 0x048fe20000000000 */
[C---:B------:R-:W-:Y:S01]  /*03a0*/  FADD R25, R7.reuse, 6 ;  /* 0x40c0000007197421 */ /* 0x040fe20000000000 */
[C---:B----4-:R-:W-:Y:S02]  /*03b0*/  FADD R23, R7.reuse, 7 ;  /* 0x40e0000007177421 */ /* 0x050fe40000000000 */
[----:B------:R-:W5:Y:S01]  /*03c0*/  TEX.LL RZ, R28, R28, R15, UR4, 2D, 0x1 ;  /* 0x28ff040f1c1c7f60 */ /* 0x000f6200089e01ff */
[----:B------:R-:W5:Y:S01]  /*03d0*/  TEX.LL RZ, R26, R26, R15, UR4, 2D, 0x1 ;  /* 0x28ff040f1a1a7f60 */ /* 0x000f6200089e01ff */
[----:B------:R-:W5:Y:S01]  /*03e0*/  TEX.LL RZ, R24, R24, R15, UR4, 2D, 0x1 ;  /* 0x28ff040f18187f60 */ /* 0x000f6200089e01ff */
[----:B------:R-:W5:Y:S01]  /*03f0*/  TEX.LL RZ, R22, R22, R15, UR4, 2D, 0x1 ;  /* 0x28ff040f16167f60 */ /* 0x000f6200089e01ff */
[----:B------:R-:W-:-:S04]  /*0400*/  FADD R7, R7, 8 ;  /* 0x4100000007077421 */ /* 0x000fc80000000000 */
[----:B------:R0:W5:Y:S01]  /*0410*/  TEX.LL RZ, R6, R6, R15, UR4, 2D, 0x1 ;  /* 0x28ff040f06067f60 */ /* 0x00016200089e01ff */
[----:B------:R-:W1:Y:S01]  /*0420*/  LDCU.128 UR8, c[0x3][0x30] ;  /* 0x00c00600ff0877ac */ /* 0x000e620008000c00 */
[----:B------:R-:W-:Y:S01]  /*0430*/  SGXT R14, R14, 0x18 ;  /* 0x000000180e0e781a */ /* 0x000fe20000000200 */
[----:B------:R-:W2:Y:S01]  /*0440*/  LDCU.128 UR12, c[0x3][0x20] ;  /* 0x00c00400ff0c77ac */ /* 0x000ea20008000c00 */
[----:B0-----:R-:W0:Y:S01]  /*0450*/  LDCU UR5, c[0x3][0x40] ;  /* 0x00c00800ff0577ac */ /* 0x001e220008000800 */
[----:B------:R-:W-:-:S06]  /*0460*/  USGXT UR4, UR6, 0x18 ;  /* 0x000000180604789a */ /* 0x000fcc0008000200 */
[----:B------:R-:W-:Y:S01]  /*0470*/  IMAD R21, R14, UR4, R21 ;  /* 0x000000040e157c24 */ /* 0x000fe2000f8e0215 */
[----:B------:R-:W-:-:S04]  /*0480*/  DEPBAR.LE SB5, 0xf ;  /* 0x0000d3c00000791a */ /* 0x000fc80000000000 */
[----:B0-----:R-:W-:Y:S01]  /*0490*/  FFMA R0, R0, UR5, RZ ;  /* 0x0000000500007c23 */ /* 0x001fe200080000ff */
[----:B------:R-:W0:Y:S03]  /*04a0*/  LDCU.64 UR4, c[0x0][0x358] ;  /* 0x00006b00ff0477ac */ /* 0x000e260008000a00 */
[----:B-1----:R-:W-:Y:S01]  /*04b0*/  FFMA R0, R20, UR11, R0 ;  /* 0x0000000b14007c23 */ /* 0x002fe20008000000 */
[----:B------:R-:W-:-:S04]  /*04c0*/  DEPBAR.LE SB5, 0xc ;  /* 0x0000d3000000791a */ /* 0x000fc80000000000 */
[----:B------:R-:W-:-:S04]  /*04d0*/  FFMA R19, R19, UR10, R0 ;  /* 0x0000000a13137c23 */ /* 0x000fc80008000000 */
[----:B------:R-:W-:-:S04]  /*04e0*/  FFMA R18, R18, UR9, R19 ;  /* 0x0000000912127c23 */ /* 0x000fc80008000013 */
[----:B------:R-:W-:Y:S01]  /*04f0*/  FFMA R17, R17, UR8, R18 ;  /* 0x0000000811117c23 */ /* 0x000fe20008000012 */
[----:B------:R-:W1:Y:S01]  /*0500*/  LDCU.128 UR8, c[0x3][0x10] ;  /* 0x00c00200ff0877ac */ /* 0x000e620008000c00 */
[----:B------:R-:W-:-:S04]  /*0510*/  DEPBAR.LE SB5, 0x9 ;  /* 0x0000d2400000791a */ /* 0x000fc80000000000 */
[----:B--2---:R-:W-:-:S04]  /*0520*/  FFMA R16, R16, UR15, R17 ;  /* 0x0000000f10107c23 */ /* 0x004fc80008000011 */
[----:B------:R-:W-:-:S04]  /*0530*/  FFMA R16, R3, UR14, R16 ;  /* 0x0000000e03107c23 */ /* 0x000fc80008000010 */
[----:B------:R-:W-:Y:S01]  /*0540*/  FFMA R5, R5, UR13, R16 ;  /* 0x0000000d05057c23 */ /* 0x000fe20008000010 */
[----:B------:R-:W-:-:S04]  /*0550*/  DEPBAR.LE SB5, 0x7 ;  /* 0x0000d1c00000791a */ /* 0x000fc80000000000 */
[----:B------:R-:W-:Y:S01]  /*0560*/  FFMA R2, R2, UR12, R5 ;  /* 0x0000000c02027c23 */ /* 0x000fe20008000005 */
[----:B------:R-:W2:Y:S03]  /*0570*/  LDCU.128 UR12, c[0x3][URZ] ;  /* 0x00c00000ff0c77ac */ /* 0x000ea60008000c00 */
[----:B-1----:R-:W-:Y:S02]  /*0580*/  FFMA R0, R9, UR11, R2 ;  /* 0x0000000b09007c23 */ /* 0x002fe40008000002 */
[----:B------:R-:W1:Y:S01]  /*0590*/  LDC.64 R2, c[0x0][0x380] ;  /* 0x0000e000ff027b82 */ /* 0x000e620000000a00 */
[----:B------:R-:W-:-:S04]  /*05a0*/  DEPBAR.LE SB5, 0x4 ;  /* 0x0000d1000000791a */ /* 0x000fc80000000000 */
[----:B------:R-:W-:-:S04]  /*05b0*/  FFMA R0, R11, UR10, R0 ;  /* 0x0000000a0b007c23 */ /* 0x000fc80008000000 */
[----:B------:R-:W-:-:S04]  /*05c0*/  FFMA R13, R13, UR9, R0 ;  /* 0x000000090d0d7c23 */ /* 0x000fc80008000000 */
[----:B------:R-:W-:Y:S01]  /*05d0*/  FFMA R13, R28, UR8, R13 ;  /* 0x000000081c0d7c23 */ /* 0x000fe2000800000d */
[----:B------:R-:W-:-:S04]  /*05e0*/  DEPBAR.LE SB5, 0x1 ;  /* 0x0000d0400000791a */ /* 0x000fc80000000000 */
[----:B--2---:R-:W-:-:S04]  /*05f0*/  FFMA R13, R26, UR15, R13 ;  /* 0x0000000f1a0d7c23 */ /* 0x004fc8000800000d */
[----:B------:R-:W-:-:S04]  /*0600*/  FFMA R13, R24, UR14, R13 ;  /* 0x0000000e180d7c23 */ /* 0x000fc8000800000d */
[----:B------:R-:W-:Y:S01]  /*0610*/  FFMA R13, R22, UR13, R13 ;  /* 0x0000000d160d7c23 */ /* 0x000fe2000800000d */
[----:B-1----:R-:W-:-:S04]  /*0620*/  IMAD.WIDE R2, R21, 0x4, R2 ;  /* 0x0000000415027825 */ /* 0x002fc800078e0202 */
[----:B-----5:R-:W-:-:S05]  /*0630*/  FFMA R13, R6, UR12, R13 ;  /* 0x0000000c060d7c23 */ /* 0x020fca000800000d */
[----:B0-----:R-:W-:Y:S01]  /*0640*/  STG.E desc[UR4][R2.64], R13 ;  /* 0x0000000d02007986 */ /* 0x001fe2000c101904 */
[----:B------:R-:W-:Y:S05]  /*0650*/  EXIT ;  /* 0x000000000000794d */ /* 0x000fea0003800000 */
.L_x_0:
[----:B------:R-:W-:-:S00]  /*0660*/  BRA `(.L_x_0) ;  /* 0xfffffffc00fc7947 */ /* 0x000fc0000383ffff */
[----:B------:R-:W-:-:S00]  /*0670*/  NOP ;  /* 0x0000000000007918 */ /* 0x000fc00000000000 */
        /* <DEDUP_REMOVED lines=8> */
.L_x_2:


//--------------------- .text._Z17convolutionRowGPUPfii --------------------------
	.section	.text._Z17convolutionRowGPUPfii,"ax",@progbits
	.align	128
.text._Z17convolutionRowGPUPfii:
        .type           _Z17convolutionRowGPUPfii,@function
        .size           _Z17convolutionRowGPUPfii,(.L_x_3 - _Z17convolutionRowGPUPfii)
        .other          _Z17convolutionRowGPUPfii,@"STO_CUDA_ENTRY STV_DEFAULT"
_Z17convolutionRowGPUPfii:
        /* <DEDUP_REMOVED lines=39> */
[----:B------:R-:W5:Y:S02]  /*0270*/  TEX.LL RZ, R17, R26, R15, UR4, 2D, 0x1 ;  /* 0x28ff040f1a117f60 */ /* 0x000f6400089e01ff */
        /* <DEDUP_REMOVED lines=15> */
[C---:B---3--:R-:W-:Y:S01]  /*0370*/  FADD R22, R6.reuse, 4 ;  /* 0x4080000006167421 */ /* 0x048fe20000000000 */
[C---:B------:R-:W-:Y:S01]  /*0380*/  FADD R24, R6.reuse, 5 ;  /* 0x40a0000006187421 */ /* 0x040fe20000000000 */
[C---:B------:R-:W-:Y:S01]  /*0390*/  FADD R26, R6.reuse, 6 ;  /* 0x40c00000061a7421 */ /* 0x040fe20000000000 */
[C---:B------:R-:W-:Y:S01]  /*03a0*/  FADD R28, R6.reuse, 7 ;  /* 0x40e00000061c7421 */ /* 0x040fe20000000000 */
[----:B------:R-:W-:Y:S02]  /*03b0*/  MOV R29, R9 ;  /* 0x00000009001d7202 */ /* 0x000fe40000000f00 */
[----:B------:R-:W5:Y:S01]  /*03c0*/  TEX.LL RZ, R22, R22, R15, UR4, 2D, 0x1 ;  /* 0x28ff040f16167f60 */ /* 0x000f6200089e01ff */
[----:B------:R-:W5:Y:S01]  /*03d0*/  TEX.LL RZ, R24, R24, R15, UR4, 2D, 0x1 ;  /* 0x28ff040f18187f60 */ /* 0x000f6200089e01ff */
[----:B------:R-:W5:Y:S01]  /*03e0*/  TEX.LL RZ, R26, R26, R15, UR4, 2D, 0x1 ;  /* 0x28ff040f1a1a7f60 */ /* 0x000f6200089e01ff */
[----:B------:R-:W5:Y:S01]  /*03f0*/  TEX.LL RZ, R28, R28, R15, UR4, 2D, 0x1 ;  /* 0x28ff040f1c1c7f60 */ /* 0x000f6200089e01ff */
[----:B----4-:R-:W-:-:S06]  /*0400*/  FADD R6, R6, 8 ;  /* 0x4100000006067421 */ /* 0x010fcc0000000000 */
        /* <DEDUP_REMOVED lines=37> */
.L_x_1:
        /* <DEDUP_REMOVED lines=10> */
.L_x_3:


//--------------------- .nv.shared.reserved.0     --------------------------
	.section	.nv.shared.reserved.0,"aw",@nobits
	.weak		__nv_reservedSMEM_offset_0_alias
	.size		__nv_reservedSMEM_offset_0_alias, 0, 64
	.other		__nv_reservedSMEM_offset_0_alias,@"STO_CUDA_RESERVED_SHARED STV_DEFAULT"
__nv_reservedSMEM_offset_0_alias:
	.zero		0
	.zero		64


//--------------------- SYMBOLS --------------------------

	.type		.nv.reservedSmem.offset0,@object
	.size		.nv.reservedSmem.offset0,0x4
	.type		texData,@"STT_CUDA_TEXTURE"
